//
// Generated by NVIDIA NVVM Compiler
//
// Compiler Build ID: CL-36424714
// Cuda compilation tools, release 13.0, V13.0.88
// Based on NVVM 20.0.0
//

.version 9.0
.target sm_100
.address_size 64

	// .globl	_Z19multiplyMatricesGPUPfS_S_i

.visible .entry _Z19multiplyMatricesGPUPfS_S_i(
	.param .u64 .ptr .align 1 _Z19multiplyMatricesGPUPfS_S_i_param_0,
	.param .u64 .ptr .align 1 _Z19multiplyMatricesGPUPfS_S_i_param_1,
	.param .u64 .ptr .align 1 _Z19multiplyMatricesGPUPfS_S_i_param_2,
	.param .u32 _Z19multiplyMatricesGPUPfS_S_i_param_3
)
{
	.reg .pred 	%p<12>;
	.reg .b32 	%r<82>;
	.reg .b32 	%f<67>;
	.reg .b64 	%rd<57>;

	ld.param.u64 	%rd5, [_Z19multiplyMatricesGPUPfS_S_i_param_0];
	ld.param.u64 	%rd6, [_Z19multiplyMatricesGPUPfS_S_i_param_1];
	ld.param.u64 	%rd4, [_Z19multiplyMatricesGPUPfS_S_i_param_2];
	ld.param.u32 	%r50, [_Z19multiplyMatricesGPUPfS_S_i_param_3];
	cvta.to.global.u64 	%rd1, %rd6;
	cvta.to.global.u64 	%rd2, %rd5;
	setp.lt.s32 	%p1, %r50, 1;
	@%p1 bra 	$L__BB0_16;
	add.s32 	%r1, %r50, -1;
	and.b32  	%r2, %r50, 7;
	and.b32  	%r3, %r50, 3;
	and.b32  	%r4, %r50, 2147483640;
	neg.s32 	%r5, %r4;
	shl.b32 	%r6, %r50, 3;
	shl.b32 	%r7, %r50, 1;
	mul.lo.s32 	%r8, %r50, 3;
	shl.b32 	%r9, %r50, 2;
	mul.lo.s32 	%r10, %r50, 5;
	mul.lo.s32 	%r11, %r50, 6;
	mul.lo.s32 	%r12, %r50, 7;
	cvta.to.global.u64 	%rd3, %rd4;
	mov.b32 	%r67, 0;
$L__BB0_2:
	mul.lo.s32 	%r14, %r67, %r50;
	mov.b32 	%r68, 0;
	cvt.u64.u32 	%rd44, %r14;
$L__BB0_3:
	setp.lt.u32 	%p2, %r1, 7;
	mov.f32 	%f66, 0f00000000;
	mov.b32 	%r80, 0;
	@%p2 bra 	$L__BB0_6;
	add.s32 	%r77, %r50, %r68;
	add.s32 	%r76, %r7, %r68;
	add.s32 	%r75, %r8, %r68;
	add.s32 	%r74, %r9, %r68;
	add.s32 	%r73, %r10, %r68;
	add.s32 	%r72, %r11, %r68;
	add.s32 	%r71, %r12, %r68;
	mov.f32 	%f66, 0f00000000;
	mov.u32 	%r69, %r14;
	mov.u32 	%r70, %r68;
	mov.u32 	%r78, %r5;
$L__BB0_5:
	.pragma "nounroll";
	mul.wide.u32 	%rd7, %r69, 4;
	add.s64 	%rd8, %rd2, %rd7;
	ld.global.f32 	%f16, [%rd8];
	mul.wide.u32 	%rd9, %r70, 4;
	add.s64 	%rd10, %rd1, %rd9;
	ld.global.f32 	%f17, [%rd10];
	fma.rn.f32 	%f18, %f16, %f17, %f66;
	ld.global.f32 	%f19, [%rd8+4];
	mul.wide.u32 	%rd11, %r77, 4;
	add.s64 	%rd12, %rd1, %rd11;
	ld.global.f32 	%f20, [%rd12];
	fma.rn.f32 	%f21, %f19, %f20, %f18;
	ld.global.f32 	%f22, [%rd8+8];
	mul.wide.u32 	%rd13, %r76, 4;
	add.s64 	%rd14, %rd1, %rd13;
	ld.global.f32 	%f23, [%rd14];
	fma.rn.f32 	%f24, %f22, %f23, %f21;
	ld.global.f32 	%f25, [%rd8+12];
	mul.wide.u32 	%rd15, %r75, 4;
	add.s64 	%rd16, %rd1, %rd15;
	ld.global.f32 	%f26, [%rd16];
	fma.rn.f32 	%f27, %f25, %f26, %f24;
	ld.global.f32 	%f28, [%rd8+16];
	mul.wide.u32 	%rd17, %r74, 4;
	add.s64 	%rd18, %rd1, %rd17;
	ld.global.f32 	%f29, [%rd18];
	fma.rn.f32 	%f30, %f28, %f29, %f27;
	ld.global.f32 	%f31, [%rd8+20];
	mul.wide.u32 	%rd19, %r73, 4;
	add.s64 	%rd20, %rd1, %rd19;
	ld.global.f32 	%f32, [%rd20];
	fma.rn.f32 	%f33, %f31, %f32, %f30;
	ld.global.f32 	%f34, [%rd8+24];
	mul.wide.u32 	%rd21, %r72, 4;
	add.s64 	%rd22, %rd1, %rd21;
	ld.global.f32 	%f35, [%rd22];
	fma.rn.f32 	%f36, %f34, %f35, %f33;
	ld.global.f32 	%f37, [%rd8+28];
	mul.wide.u32 	%rd23, %r71, 4;
	add.s64 	%rd24, %rd1, %rd23;
	ld.global.f32 	%f38, [%rd24];
	fma.rn.f32 	%f66, %f37, %f38, %f36;
	add.s32 	%r78, %r78, 8;
	add.s32 	%r77, %r77, %r6;
	add.s32 	%r76, %r76, %r6;
	add.s32 	%r75, %r75, %r6;
	add.s32 	%r74, %r74, %r6;
	add.s32 	%r73, %r73, %r6;
	add.s32 	%r72, %r72, %r6;
	add.s32 	%r71, %r71, %r6;
	add.s32 	%r70, %r70, %r6;
	add.s32 	%r69, %r69, 8;
	setp.ne.s32 	%p3, %r78, 0;
	mov.u32 	%r80, %r4;
	@%p3 bra 	$L__BB0_5;
$L__BB0_6:
	setp.eq.s32 	%p4, %r2, 0;
	@%p4 bra 	$L__BB0_14;
	add.s32 	%r54, %r2, -1;
	setp.lt.u32 	%p5, %r54, 3;
	@%p5 bra 	$L__BB0_9;
	add.s32 	%r55, %r80, %r14;
	mul.wide.u32 	%rd25, %r55, 4;
	add.s64 	%rd26, %rd2, %rd25;
	ld.global.f32 	%f40, [%rd26];
	mad.lo.s32 	%r56, %r80, %r50, %r68;
	mul.wide.u32 	%rd27, %r56, 4;
	add.s64 	%rd28, %rd1, %rd27;
	ld.global.f32 	%f41, [%rd28];
	fma.rn.f32 	%f42, %f40, %f41, %f66;
	cvt.u64.u32 	%rd30, %r80;
	add.s64 	%rd31, %rd30, %rd44;
	shl.b64 	%rd32, %rd31, 2;
	add.s64 	%rd33, %rd2, %rd32;
	ld.global.f32 	%f43, [%rd33+4];
	add.s32 	%r57, %r56, %r50;
	mul.wide.u32 	%rd34, %r57, 4;
	add.s64 	%rd35, %rd1, %rd34;
	ld.global.f32 	%f44, [%rd35];
	fma.rn.f32 	%f45, %f43, %f44, %f42;
	ld.global.f32 	%f46, [%rd33+8];
	add.s32 	%r58, %r57, %r50;
	mul.wide.u32 	%rd36, %r58, 4;
	add.s64 	%rd37, %rd1, %rd36;
	ld.global.f32 	%f47, [%rd37];
	fma.rn.f32 	%f48, %f46, %f47, %f45;
	ld.global.f32 	%f49, [%rd33+12];
	add.s32 	%r59, %r58, %r50;
	mul.wide.u32 	%rd38, %r59, 4;
	add.s64 	%rd39, %rd1, %rd38;
	ld.global.f32 	%f50, [%rd39];
	fma.rn.f32 	%f66, %f49, %f50, %f48;
	add.s32 	%r80, %r80, 4;
$L__BB0_9:
	setp.eq.s32 	%p6, %r3, 0;
	@%p6 bra 	$L__BB0_14;
	setp.eq.s32 	%p7, %r3, 1;
	@%p7 bra 	$L__BB0_12;
	add.s32 	%r60, %r80, %r14;
	mul.wide.u32 	%rd40, %r60, 4;
	add.s64 	%rd41, %rd2, %rd40;
	ld.global.f32 	%f52, [%rd41];
	mad.lo.s32 	%r61, %r80, %r50, %r68;
	mul.wide.u32 	%rd42, %r61, 4;
	add.s64 	%rd43, %rd1, %rd42;
	ld.global.f32 	%f53, [%rd43];
	fma.rn.f32 	%f54, %f52, %f53, %f66;
	cvt.u64.u32 	%rd45, %r80;
	add.s64 	%rd46, %rd45, %rd44;
	shl.b64 	%rd47, %rd46, 2;
	add.s64 	%rd48, %rd2, %rd47;
	ld.global.f32 	%f55, [%rd48+4];
	add.s32 	%r62, %r61, %r50;
	mul.wide.u32 	%rd49, %r62, 4;
	add.s64 	%rd50, %rd1, %rd49;
	ld.global.f32 	%f56, [%rd50];
	fma.rn.f32 	%f66, %f55, %f56, %f54;
	add.s32 	%r80, %r80, 2;
$L__BB0_12:
	and.b32  	%r63, %r50, 1;
	setp.eq.b32 	%p8, %r63, 1;
	not.pred 	%p9, %p8;
	@%p9 bra 	$L__BB0_14;
	add.s32 	%r64, %r80, %r14;
	mul.wide.u32 	%rd51, %r64, 4;
	add.s64 	%rd52, %rd2, %rd51;
	ld.global.f32 	%f57, [%rd52];
	mad.lo.s32 	%r65, %r80, %r50, %r68;
	mul.wide.u32 	%rd53, %r65, 4;
	add.s64 	%rd54, %rd1, %rd53;
	ld.global.f32 	%f58, [%rd54];
	fma.rn.f32 	%f66, %f57, %f58, %f66;
$L__BB0_14:
	add.s32 	%r66, %r68, %r14;
	mul.wide.u32 	%rd55, %r66, 4;
	add.s64 	%rd56, %rd3, %rd55;
	st.global.f32 	[%rd56], %f66;
	add.s32 	%r68, %r68, 1;
	setp.ne.s32 	%p10, %r68, %r50;
	@%p10 bra 	$L__BB0_3;
	add.s32 	%r67, %r67, 1;
	setp.ne.s32 	%p11, %r67, %r50;
	@%p11 bra 	$L__BB0_2;
$L__BB0_16:
	ret;

}


// ===== COMPILED SASS (sm_100) =====

	.target	sm_100

	.elftype	@"ET_EXEC"


//--------------------- .note.nv.tkinfo           --------------------------
	.section	.note.nv.tkinfo,"",@"SHT_NOTE"
	.sectionflags	@"SHF_NOTE_NV_TKINFO"
	.tkinfo
        /*0018*/ 	.word	0x00000002
        /*0030*/ 	.string	""
        /*0030*/ 	.string	"ptxas"
        /*0030*/ 	.string	"Cuda compilation tools, release 13.0, V13.0.88"
        /*0030*/ 	.string	"Build cuda_13.0.r13.0/compiler.36424714_0"
        /*0030*/ 	.string	"-arch sm_100 -m 64 "



//--------------------- .note.nv.cuinfo           --------------------------
	.section	.note.nv.cuinfo,"",@"SHT_NOTE"
	.sectionflags	@"SHF_NOTE_NV_CUINFO"
        /*0018*/ 	.short	0x0002
        /*001a*/ 	.short	0x0064
        /*001c*/ 	.short	0x0082
	.zero		2


//--------------------- .nv.info                  --------------------------
	.section	.nv.info,"",@"SHT_CUDA_INFO"
	.align	4


	//----- nvinfo : EIATTR_REGCOUNT
	.align		4
        /*0000*/ 	.byte	0x04, 0x2f
        /*0002*/ 	.short	(.L_1 - .L_0)
	.align		4
.L_0:
        /*0004*/ 	.word	index@(_Z19multiplyMatricesGPUPfS_S_i)
        /*0008*/ 	.word	0x00000020


	//----- nvinfo : EIATTR_FRAME_SIZE
	.align		4
.L_1:
        /*000c*/ 	.byte	0x04, 0x11
        /*000e*/ 	.short	(.L_3 - .L_2)
	.align		4
.L_2:
        /*0010*/ 	.word	index@(_Z19multiplyMatricesGPUPfS_S_i)
        /*0014*/ 	.word	0x00000000


	//----- nvinfo : EIATTR_MIN_STACK_SIZE
	.align		4
.L_3:
        /*0018*/ 	.byte	0x04, 0x12
        /*001a*/ 	.short	(.L_5 - .L_4)
	.align		4
.L_4:
        /*001c*/ 	.word	index@(_Z19multiplyMatricesGPUPfS_S_i)
        /*0020*/ 	.word	0x00000000
.L_5:


//--------------------- .nv.compat                --------------------------
	.section	.nv.compat,"",@"SHT_CUDA_COMPAT_INFO"
	.align	4
        /*0000*/ 	.byte	0x02, 0x09, 0x00, 0x00, 0x02, 0x02, 0x01, 0x00, 0x02, 0x05, 0x05, 0x00, 0x03, 0x07, 0x01, 0x01
        /*0010*/ 	.byte	0x02, 0x03, 0x00, 0x00, 0x02, 0x06, 0x01, 0x00, 0x04, 0x0b, 0x08, 0x00, 0x09, 0x00, 0x00, 0x00
        /*0020*/ 	.byte	0x00, 0x00, 0x00, 0x00


//--------------------- .nv.info._Z19multiplyMatricesGPUPfS_S_i --------------------------
	.section	.nv.info._Z19multiplyMatricesGPUPfS_S_i,"",@"SHT_CUDA_INFO"
	.sectionflags	@""
	.align	4


	//----- nvinfo : EIATTR_CUDA_API_VERSION
	.align		4
        /*0000*/ 	.byte	0x04, 0x37
        /*0002*/ 	.short	(.L_7 - .L_6)
.L_6:
        /*0004*/ 	.word	0x00000082


	//----- nvinfo : EIATTR_KPARAM_INFO
	.align		4
.L_7:
        /*0008*/ 	.byte	0x04, 0x17
        /*000a*/ 	.short	(.L_9 - .L_8)
.L_8:
        /*000c*/ 	.word	0x00000000
        /*0010*/ 	.short	0x0003
        /*0012*/ 	.short	0x0018
        /*0014*/ 	.byte	0x00, 0xf0, 0x11, 0x00


	//----- nvinfo : EIATTR_KPARAM_INFO
	.align		4
.L_9:
        /*0018*/ 	.byte	0x04, 0x17
        /*001a*/ 	.short	(.L_11 - .L_10)
.L_10:
        /*001c*/ 	.word	0x00000000
        /*0020*/ 	.short	0x0002
        /*0022*/ 	.short	0x0010
        /*0024*/ 	.byte	0x00, 0xf5, 0x21, 0x00


	//----- nvinfo : EIATTR_KPARAM_INFO
	.align		4
.L_11:
        /*0028*/ 	.byte	0x04, 0x17
        /*002a*/ 	.short	(.L_13 - .L_12)
.L_12:
        /*002c*/ 	.word	0x00000000
        /*0030*/ 	.short	0x0001
        /*0032*/ 	.short	0x0008
        /*0034*/ 	.byte	0x00, 0xf5, 0x21, 0x00


	//----- nvinfo : EIATTR_KPARAM_INFO
	.align		4
.L_13:
        /*0038*/ 	.byte	0x04, 0x17
        /*003a*/ 	.short	(.L_15 - .L_14)
.L_14:
        /*003c*/ 	.word	0x00000000
        /*0040*/ 	.short	0x0000
        /*0042*/ 	.short	0x0000
        /*0044*/ 	.byte	0x00, 0xf5, 0x21, 0x00


	//----- nvinfo : EIATTR_SPARSE_MMA_MASK
	.align		4
.L_15:
        /*0048*/ 	.byte	0x03, 0x50
        /*004a*/ 	.short	0x0000


	//----- nvinfo : EIATTR_MAXREG_COUNT
	.align		4
        /*004c*/ 	.byte	0x03, 0x1b
        /*004e*/ 	.short	0x00ff


	//----- nvinfo : EIATTR_MERCURY_ISA_VERSION
	.align		4
        /*0050*/ 	.byte	0x03, 0x5f
        /*0052*/ 	.short	0x0101


	//----- nvinfo : EIATTR_VRC_CTA_INIT_COUNT
	.align		4
        /*0054*/ 	.byte	0x02, 0x4a
	.zero		1
	.zero		1


	//----- nvinfo : EIATTR_EXIT_INSTR_OFFSETS
	.align		4
        /*0058*/ 	.byte	0x04, 0x1c
        /*005a*/ 	.short	(.L_17 - .L_16)


	//   ....[0]....
.L_16:
        /*005c*/ 	.word	0x00000030


	//   ....[1]....
        /*0060*/ 	.word	0x00000a30


	//----- nvinfo : EIATTR_CBANK_PARAM_SIZE
	.align		4
.L_17:
        /*0064*/ 	.byte	0x03, 0x19
        /*0066*/ 	.short	0x001c


	//----- nvinfo : EIATTR_PARAM_CBANK
	.align		4
        /*0068*/ 	.byte	0x04, 0x0a
        /*006a*/ 	.short	(.L_19 - .L_18)
	.align		4
.L_18:
        /*006c*/ 	.word	index@(.nv.constant0._Z19multiplyMatricesGPUPfS_S_i)
        /*0070*/ 	.short	0x0380
        /*0072*/ 	.short	0x001c


	//----- nvinfo : EIATTR_SW_WAR
	.align		4
.L_19:
        /*0074*/ 	.byte	0x04, 0x36
        /*0076*/ 	.short	(.L_21 - .L_20)
.L_20:
        /*0078*/ 	.word	0x00000008
.L_21:


//--------------------- .nv.callgraph             --------------------------
	.section	.nv.callgraph,"",@"SHT_CUDA_CALLGRAPH"
	.align	4
	.sectionentsize	8
	.align		4
        /*0000*/ 	.word	0x00000000
	.align		4
        /*0004*/ 	.word	0xffffffff
	.align		4
        /*0008*/ 	.word	0x00000000
	.align		4
        /*000c*/ 	.word	0xfffffffe
	.align		4
        /*0010*/ 	.word	0x00000000
	.align		4
        /*0014*/ 	.word	0xfffffffd
	.align		4
        /*0018*/ 	.word	0x00000000
	.align		4
        /*001c*/ 	.word	0xfffffffc


//--------------------- .text._Z19multiplyMatricesGPUPfS_S_i --------------------------
	.section	.text._Z19multiplyMatricesGPUPfS_S_i,"ax",@progbits
	.align	128
        .global         _Z19multiplyMatricesGPUPfS_S_i
        .type           _Z19multiplyMatricesGPUPfS_S_i,@function
        .size           _Z19multiplyMatricesGPUPfS_S_i,(.L_x_8 - _Z19multiplyMatricesGPUPfS_S_i)
        .other          _Z19multiplyMatricesGPUPfS_S_i,@"STO_CUDA_ENTRY STV_DEFAULT"
_Z19multiplyMatricesGPUPfS_S_i:
.text._Z19multiplyMatricesGPUPfS_S_i:
[----:B------:R-:W-:Y:S08]  /*0000*/  LDC R1, c[0x0][0x37c] ;  /* 0x0000df00ff017b82 */ /* 0x000ff00000000800 */
[----:B------:R-:W0:Y:S02]  /*0010*/  LDC R3, c[0x0][0x398] ;  /* 0x0000e600ff037b82 */ /* 0x000e240000000800 */
[----:B0-----:R-:W-:-:S13]  /*0020*/  ISETP.GE.AND P0, PT, R3, 0x1, PT ;  /* 0x000000010300780c */ /* 0x001fda0003f06270 */
[----:B------:R-:W-:Y:S05]  /*0030*/  @!P0 EXIT ;  /* 0x000000000000894d */ /* 0x000fea0003800000 */
[C---:B------:R-:W-:Y:S01]  /*0040*/  IADD3 R0, PT, PT, R3.reuse, -0x1, RZ ;  /* 0xffffffff03007810 */ /* 0x040fe20007ffe0ff */
[----:B------:R-:W0:Y:S01]  /*0050*/  LDCU.64 UR6, c[0x0][0x358] ;  /* 0x00006b00ff0677ac */ /* 0x000e220008000a00 */
[C---:B------:R-:W-:Y:S02]  /*0060*/  LOP3.LUT R2, R3.reuse, 0x7, RZ, 0xc0, !PT ;  /* 0x0000000703027812 */ /* 0x040fe400078ec0ff */
[----:B------:R-:W-:Y:S01]  /*0070*/  ISETP.GE.U32.AND P0, PT, R0, 0x7, PT ;  /* 0x000000070000780c */ /* 0x000fe20003f06070 */
[----:B------:R-:W-:Y:S01]  /*0080*/  UMOV UR4, URZ ;  /* 0x000000ff00047c82 */ /* 0x000fe20008000000 */
[C---:B------:R-:W-:Y:S02]  /*0090*/  LOP3.LUT R0, R3.reuse, 0x7ffffff8, RZ, 0xc0, !PT ;  /* 0x7ffffff803007812 */ /* 0x040fe400078ec0ff */
[----:B------:R-:W-:Y:S02]  /*00a0*/  LOP3.LUT R3, R3, 0x3, RZ, 0xc0, !PT ;  /* 0x0000000303037812 */ /* 0x000fe400078ec0ff */
[----:B------:R-:W-:-:S07]  /*00b0*/  IADD3 R4, PT, PT, -R0, RZ, RZ ;  /* 0x000000ff00047210 */ /* 0x000fce0007ffe1ff */
.L_x_6:
[----:B-1----:R-:W1:Y:S01]  /*00c0*/  LDCU UR8, c[0x0][0x398] ;  /* 0x00007300ff0877ac */ /* 0x002e620008000800 */
[----:B------:R-:W-:Y:S01]  /*00d0*/  HFMA2 R5, -RZ, RZ, 0, 0 ;  /* 0x00000000ff057431 */ /* 0x000fe200000001ff */
[----:B-1----:R-:W-:Y:S02]  /*00e0*/  UIMAD UR5, UR4, UR8, URZ ;  /* 0x00000008040572a4 */ /* 0x002fe4000f8e02ff */
[----:B------:R-:W-:-:S04]  /*00f0*/  UIADD3 UR4, UPT, UPT, UR4, 0x1, URZ ;  /* 0x0000000104047890 */ /* 0x000fc8000fffe0ff */
[----:B------:R-:W-:-:S11]  /*0100*/  UISETP.NE.AND UP0, UPT, UR4, UR8, UPT ;  /* 0x000000080400728c */ /* 0x000fd6000bf05270 */
.L_x_5:
[----:B-1----:R-:W-:Y:S01]  /*0110*/  MOV R16, RZ ;  /* 0x000000ff00107202 */ /* 0x002fe20000000f00 */
[----:B------:R-:W-:Y:S01]  /*0120*/  IMAD.MOV.U32 R14, RZ, RZ, RZ ;  /* 0x000000ffff0e7224 */ /* 0x000fe200078e00ff */
[----:B------:R-:W-:Y:S06]  /*0130*/  @!P0 BRA `(.L_x_0) ;  /* 0x0000000000f08947 */ /* 0x000fec0003800000 */
[----:B------:R-:W1:Y:S01]  /*0140*/  LDC R8, c[0x0][0x398] ;  /* 0x0000e600ff087b82 */ /* 0x000e620000000800 */
[----:B------:R-:W-:Y:S01]  /*0150*/  MOV R16, RZ ;  /* 0x000000ff00107202 */ /* 0x000fe20000000f00 */
[----:B------:R-:W-:Y:S01]  /*0160*/  IMAD.MOV.U32 R10, RZ, RZ, R4 ;  /* 0x000000ffff0a7224 */ /* 0x000fe200078e0004 */
[----:B------:R-:W-:Y:S02]  /*0170*/  MOV R9, UR5 ;  /* 0x0000000500097c02 */ /* 0x000fe40008000f00 */
[-C--:B------:R-:W-:Y:S02]  /*0180*/  MOV R7, R5.reuse ;  /* 0x0000000500077202 */ /* 0x080fe40000000f00 */
[----:B-1----:R-:W-:Y:S01]  /*0190*/  IADD3 R11, PT, PT, R5, R8, RZ ;  /* 0x00000008050b7210 */ /* 0x002fe20007ffe0ff */
[C-C-:B------:R-:W-:Y:S01]  /*01a0*/  IMAD R25, R8.reuse, 0x3, R5.reuse ;  /* 0x0000000308197824 */ /* 0x140fe200078e0205 */
[CC--:B------:R-:W-:Y:S01]  /*01b0*/  LEA R6, R8.reuse, R5.reuse, 0x1 ;  /* 0x0000000508067211 */ /* 0x0c0fe200078e08ff */
[C-C-:B------:R-:W-:Y:S01]  /*01c0*/  IMAD R29, R8.reuse, 0x5, R5.reuse ;  /* 0x00000005081d7824 */ /* 0x140fe200078e0205 */
[C---:B------:R-:W-:Y:S01]  /*01d0*/  LEA R27, R8.reuse, R5, 0x2 ;  /* 0x00000005081b7211 */ /* 0x040fe200078e10ff */
[----:B------:R-:W-:-:S02]  /*01e0*/  IMAD R24, R8, 0x6, R5 ;  /* 0x0000000608187824 */ /* 0x000fc400078e0205 */
[----:B------:R-:W-:-:S07]  /*01f0*/  IMAD R26, R8, 0x7, R5 ;  /* 0x00000007081a7824 */ /* 0x000fce00078e0205 */
.L_x_1:
[----:B------:R-:W1:Y:S08]  /*0200*/  LDC.64 R14, c[0x0][0x388] ;  /* 0x0000e200ff0e7b82 */ /* 0x000e700000000a00 */
[----:B------:R-:W2:Y:S01]  /*0210*/  LDC.64 R12, c[0x0][0x380] ;  /* 0x0000e000ff0c7b82 */ /* 0x000ea20000000a00 */
[----:B-1----:R-:W-:-:S06]  /*0220*/  IMAD.WIDE.U32 R18, R7, 0x4, R14 ;  /* 0x0000000407127825 */ /* 0x002fcc00078e000e */
[----:B0-----:R-:W3:Y:S01]  /*0230*/  LDG.E R18, desc[UR6][R18.64] ;  /* 0x0000000612127981 */ /* 0x001ee2000c1e1900 */
[----:B--2---:R-:W-:-:S05]  /*0240*/  IMAD.WIDE.U32 R12, R9, 0x4, R12 ;  /* 0x00000004090c7825 */ /* 0x004fca00078e000c */
[----:B------:R-:W3:Y:S01]  /*0250*/  LDG.E R17, desc[UR6][R12.64] ;  /* 0x000000060c117981 */ /* 0x000ee2000c1e1900 */
[----:B------:R-:W-:-:S03]  /*0260*/  IMAD.WIDE.U32 R22, R11, 0x4, R14 ;  /* 0x000000040b167825 */ /* 0x000fc600078e000e */
[----:B------:R-:W2:Y:S01]  /*0270*/  LDG.E R19, desc[UR6][R12.64+0x8] ;  /* 0x000008060c137981 */ /* 0x000ea2000c1e1900 */
[----:B------:R-:W-:-:S03]  /*0280*/  IMAD.WIDE.U32 R20, R6, 0x4, R14 ;  /* 0x0000000406147825 */ /* 0x000fc600078e000e */
[----:B------:R-:W4:Y:S04]  /*0290*/  LDG.E R22, desc[UR6][R22.64] ;  /* 0x0000000616167981 */ /* 0x000f28000c1e1900 */
[----:B------:R-:W2:Y:S04]  /*02a0*/  LDG.E R20, desc[UR6][R20.64] ;  /* 0x0000000614147981 */ /* 0x000ea8000c1e1900 */
[----:B------:R-:W5:Y:S01]  /*02b0*/  LDG.E R23, desc[UR6][R12.64+0x10] ;  /* 0x000010060c177981 */ /* 0x000f62000c1e1900 */
[----:B---3--:R-:W-:-:S03]  /*02c0*/  FFMA R17, R17, R18, R16 ;  /* 0x0000001211117223 */ /* 0x008fc60000000010 */
[----:B------:R-:W4:Y:S02]  /*02d0*/  LDG.E R16, desc[UR6][R12.64+0x4] ;  /* 0x000004060c107981 */ /* 0x000f24000c1e1900 */
[----:B----4-:R-:W-:Y:S01]  /*02e0*/  FFMA R28, R16, R22, R17 ;  /* 0x00000016101c7223 */ /* 0x010fe20000000011 */
[----:B------:R-:W-:-:S04]  /*02f0*/  IMAD.WIDE.U32 R16, R25, 0x4, R14 ;  /* 0x0000000419107825 */ /* 0x000fc800078e000e */
[----:B--2---:R-:W-:Y:S01]  /*0300*/  FFMA R28, R19, R20, R28 ;  /* 0x00000014131c7223 */ /* 0x004fe2000000001c */
[--C-:B------:R-:W-:Y:S01]  /*0310*/  IMAD.WIDE.U32 R18, R27, 0x4, R14.reuse ;  /* 0x000000041b127825 */ /* 0x100fe200078e000e */
[----:B------:R-:W2:Y:S05]  /*0320*/  LDG.E R16, desc[UR6][R16.64] ;  /* 0x0000000610107981 */ /* 0x000eaa000c1e1900 */
[----:B------:R-:W5:Y:S04]  /*0330*/  LDG.E R18, desc[UR6][R18.64] ;  /* 0x0000000612127981 */ /* 0x000f68000c1e1900 */
[----:B------:R-:W2:Y:S01]  /*0340*/  LDG.E R17, desc[UR6][R12.64+0xc] ;  /* 0x00000c060c117981 */ /* 0x000ea2000c1e1900 */
[----:B------:R-:W-:-:S03]  /*0350*/  IMAD.WIDE.U32 R20, R29, 0x4, R14 ;  /* 0x000000041d147825 */ /* 0x000fc600078e000e */
[----:B------:R-:W3:Y:S04]  /*0360*/  LDG.E R19, desc[UR6][R12.64+0x1c] ;  /* 0x00001c060c137981 */ /* 0x000ee8000c1e1900 */
[----:B------:R-:W4:Y:S01]  /*0370*/  LDG.E R20, desc[UR6][R20.64] ;  /* 0x0000000614147981 */ /* 0x000f22000c1e1900 */
[----:B--2---:R-:W-:-:S03]  /*0380*/  FFMA R28, R17, R16, R28 ;  /* 0x00000010111c7223 */ /* 0x004fc6000000001c */
[----:B------:R-:W4:Y:S01]  /*0390*/  LDG.E R17, desc[UR6][R12.64+0x14] ;  /* 0x000014060c117981 */ /* 0x000f22000c1e1900 */
[----:B-----5:R-:W-:Y:S01]  /*03a0*/  FFMA R28, R23, R18, R28 ;  /* 0x00000012171c7223 */ /* 0x020fe2000000001c */
[--C-:B------:R-:W-:Y:S02]  /*03b0*/  IMAD.WIDE.U32 R22, R24, 0x4, R14.reuse ;  /* 0x0000000418167825 */ /* 0x100fe400078e000e */
[----:B------:R-:W2:Y:S02]  /*03c0*/  LDG.E R16, desc[UR6][R12.64+0x18] ;  /* 0x000018060c107981 */ /* 0x000ea4000c1e1900 */
[----:B------:R-:W-:Y:S02]  /*03d0*/  IMAD.WIDE.U32 R14, R26, 0x4, R14 ;  /* 0x000000041a0e7825 */ /* 0x000fe400078e000e */
[----:B------:R-:W2:Y:S04]  /*03e0*/  LDG.E R22, desc[UR6][R22.64] ;  /* 0x0000000616167981 */ /* 0x000ea8000c1e1900 */
[----:B------:R-:W3:Y:S01]  /*03f0*/  LDG.E R14, desc[UR6][R14.64] ;  /* 0x000000060e0e7981 */ /* 0x000ee2000c1e1900 */
[----:B------:R-:W-:-:S05]  /*0400*/  VIADD R10, R10, 0x8 ;  /* 0x000000080a0a7836 */ /* 0x000fca0000000000 */
[----:B------:R-:W-:Y:S01]  /*0410*/  ISETP.NE.AND P1, PT, R10, RZ, PT ;  /* 0x000000ff0a00720c */ /* 0x000fe20003f25270 */
[C---:B------:R-:W-:Y:S01]  /*0420*/  IMAD R29, R8.reuse, 0x8, R29 ;  /* 0x00000008081d7824 */ /* 0x040fe200078e021d */
[C---:B------:R-:W-:Y:S02]  /*0430*/  LEA R11, R8.reuse, R11, 0x3 ;  /* 0x0000000b080b7211 */ /* 0x040fe400078e18ff */
[C---:B------:R-:W-:Y:S02]  /*0440*/  LEA R6, R8.reuse, R6, 0x3 ;  /* 0x0000000608067211 */ /* 0x040fe400078e18ff */
[C---:B------:R-:W-:Y:S02]  /*0450*/  LEA R25, R8.reuse, R25, 0x3 ;  /* 0x0000001908197211 */ /* 0x040fe400078e18ff */
[C---:B------:R-:W-:Y:S02]  /*0460*/  LEA R27, R8.reuse, R27, 0x3 ;  /* 0x0000001b081b7211 */ /* 0x040fe400078e18ff */
[----:B------:R-:W-:-:S02]  /*0470*/  LEA R24, R8, R24, 0x3 ;  /* 0x0000001808187211 */ /* 0x000fc400078e18ff */
[C---:B------:R-:W-:Y:S02]  /*0480*/  LEA R26, R8.reuse, R26, 0x3 ;  /* 0x0000001a081a7211 */ /* 0x040fe400078e18ff */
[----:B------:R-:W-:Y:S02]  /*0490*/  LEA R7, R8, R7, 0x3 ;  /* 0x0000000708077211 */ /* 0x000fe400078e18ff */
[----:B------:R-:W-:Y:S01]  /*04a0*/  IADD3 R9, PT, PT, R9, 0x8, RZ ;  /* 0x0000000809097810 */ /* 0x000fe20007ffe0ff */
[----:B----4-:R-:W-:-:S04]  /*04b0*/  FFMA R17, R17, R20, R28 ;  /* 0x0000001411117223 */ /* 0x010fc8000000001c */
[----:B--2---:R-:W-:-:S04]  /*04c0*/  FFMA R16, R16, R22, R17 ;  /* 0x0000001610107223 */ /* 0x004fc80000000011 */
[----:B---3--:R-:W-:Y:S01]  /*04d0*/  FFMA R16, R19, R14, R16 ;  /* 0x0000000e13107223 */ /* 0x008fe20000000010 */
[----:B------:R-:W-:Y:S06]  /*04e0*/  @P1 BRA `(.L_x_1) ;  /* 0xfffffffc00441947 */ /* 0x000fec000383ffff */
[----:B------:R-:W-:-:S07]  /*04f0*/  IMAD.MOV.U32 R14, RZ, RZ, R0 ;  /* 0x000000ffff0e7224 */ /* 0x000fce00078e0000 */
.L_x_0:
[----:B------:R-:W-:-:S13]  /*0500*/  ISETP.NE.AND P1, PT, R2, RZ, PT ;  /* 0x000000ff0200720c */ /* 0x000fda0003f25270 */
[----:B------:R-:W-:Y:S05]  /*0510*/  @!P1 BRA `(.L_x_2) ;  /* 0x0000000400209947 */ /* 0x000fea0003800000 */
[----:B------:R-:W-:Y:S02]  /*0520*/  IADD3 R6, PT, PT, R2, -0x1, RZ ;  /* 0xffffffff02067810 */ /* 0x000fe40007ffe0ff */
[----:B------:R-:W-:Y:S02]  /*0530*/  ISETP.NE.AND P1, PT, R3, RZ, PT ;  /* 0x000000ff0300720c */ /* 0x000fe40003f25270 */
[----:B------:R-:W-:-:S13]  /*0540*/  ISETP.GE.U32.AND P2, PT, R6, 0x3, PT ;  /* 0x000000030600780c */ /* 0x000fda0003f46070 */
[----:B------:R-:W-:Y:S05]  /*0550*/  @!P2 BRA `(.L_x_3) ;  /* 0x00000000007ca947 */ /* 0x000fea0003800000 */
[----:B------:R-:W1:Y:S01]  /*0560*/  LDC R15, c[0x0][0x398] ;  /* 0x0000e600ff0f7b82 */ /* 0x000e620000000800 */
[C---:B------:R-:W-:Y:S02]  /*0570*/  IADD3 R11, PT, PT, R14.reuse, UR5, RZ ;  /* 0x000000050e0b7c10 */ /* 0x040fe4000fffe0ff */
[----:B------:R-:W-:-:S04]  /*0580*/  IADD3 R20, P2, PT, R14, UR5, RZ ;  /* 0x000000050e147c10 */ /* 0x000fc8000ff5e0ff */
[----:B------:R-:W-:Y:S01]  /*0590*/  IADD3.X R21, PT, PT, RZ, RZ, RZ, P2, !PT ;  /* 0x000000ffff157210 */ /* 0x000fe200017fe4ff */
[----:B------:R-:W2:Y:S08]  /*05a0*/  LDC.64 R18, c[0x0][0x380] ;  /* 0x0000e000ff127b82 */ /* 0x000eb00000000a00 */
[----:B------:R-:W3:Y:S08]  /*05b0*/  LDC.64 R8, c[0x0][0x388] ;  /* 0x0000e200ff087b82 */ /* 0x000ef00000000a00 */
[----:B------:R-:W4:Y:S01]  /*05c0*/  LDC.64 R6, c[0x0][0x380] ;  /* 0x0000e000ff067b82 */ /* 0x000f220000000a00 */
[----:B-1----:R-:W-:-:S05]  /*05d0*/  IMAD R10, R14, R15, R5 ;  /* 0x0000000f0e0a7224 */ /* 0x002fca00078e0205 */
[----:B------:R-:W-:Y:S01]  /*05e0*/  IADD3 R17, PT, PT, R10, R15, RZ ;  /* 0x0000000f0a117210 */ /* 0x000fe20007ffe0ff */
[----:B--2---:R-:W-:-:S06]  /*05f0*/  IMAD.WIDE.U32 R18, R11, 0x4, R18 ;  /* 0x000000040b127825 */ /* 0x004fcc00078e0012 */
[----:B0-----:R-:W2:Y:S01]  /*0600*/  LDG.E R19, desc[UR6][R18.64] ;  /* 0x0000000612137981 */ /* 0x001ea2000c1e1900 */
[----:B---3--:R-:W-:-:S04]  /*0610*/  IMAD.WIDE.U32 R10, R10, 0x4, R8 ;  /* 0x000000040a0a7825 */ /* 0x008fc800078e0008 */
[C---:B------:R-:W-:Y:S02]  /*0620*/  IMAD.WIDE.U32 R12, R17.reuse, 0x4, R8 ;  /* 0x00000004110c7825 */ /* 0x040fe400078e0008 */
[----:B------:R-:W2:Y:S01]  /*0630*/  LDG.E R10, desc[UR6][R10.64] ;  /* 0x000000060a0a7981 */ /* 0x000ea2000c1e1900 */
[C---:B----4-:R-:W-:Y:S01]  /*0640*/  LEA R6, P2, R20.reuse, R6, 0x2 ;  /* 0x0000000614067211 */ /* 0x050fe200078410ff */
[----:B------:R-:W-:Y:S02]  /*0650*/  IMAD.IADD R17, R17, 0x1, R15 ;  /* 0x0000000111117824 */ /* 0x000fe400078e020f */
[----:B------:R-:W3:Y:S01]  /*0660*/  LDG.E R12, desc[UR6][R12.64] ;  /* 0x000000060c0c7981 */ /* 0x000ee2000c1e1900 */
[----:B------:R-:W-:Y:S01]  /*0670*/  LEA.HI.X R7, R20, R7, R21, 0x2, P2 ;  /* 0x0000000714077211 */ /* 0x000fe200010f1415 */
[C---:B------:R-:W-:Y:S01]  /*0680*/  IMAD.WIDE.U32 R20, R17.reuse, 0x4, R8 ;  /* 0x0000000411147825 */ /* 0x040fe200078e0008 */
[----:B------:R-:W-:-:S03]  /*0690*/  IADD3 R15, PT, PT, R17, R15, RZ ;  /* 0x0000000f110f7210 */ /* 0x000fc60007ffe0ff */
[----:B------:R-:W3:Y:S02]  /*06a0*/  LDG.E R22, desc[UR6][R6.64+0x4] ;  /* 0x0000040606167981 */ /* 0x000ee4000c1e1900 */
[----:B------:R-:W-:Y:S02]  /*06b0*/  IMAD.WIDE.U32 R8, R15, 0x4, R8 ;  /* 0x000000040f087825 */ /* 0x000fe400078e0008 */
[----:B------:R-:W4:Y:S04]  /*06c0*/  LDG.E R20, desc[UR6][R20.64] ;  /* 0x0000000614147981 */ /* 0x000f28000c1e1900 */
[----:B------:R-:W4:Y:S04]  /*06d0*/  LDG.E R24, desc[UR6][R6.64+0x8] ;  /* 0x0000080606187981 */ /* 0x000f28000c1e1900 */
[----:B------:R-:W5:Y:S04]  /*06e0*/  LDG.E R8, desc[UR6][R8.64] ;  /* 0x0000000608087981 */ /* 0x000f68000c1e1900 */
[----:B------:R-:W5:Y:S01]  /*06f0*/  LDG.E R18, desc[UR6][R6.64+0xc] ;  /* 0x00000c0606127981 */ /* 0x000f62000c1e1900 */
[----:B------:R-:W-:Y:S01]  /*0700*/  IADD3 R14, PT, PT, R14, 0x4, RZ ;  /* 0x000000040e0e7810 */ /* 0x000fe20007ffe0ff */
[----:B--2---:R-:W-:-:S04]  /*0710*/  FFMA R19, R19, R10, R16 ;  /* 0x0000000a13137223 */ /* 0x004fc80000000010 */
[----:B---3--:R-:W-:-:S04]  /*0720*/  FFMA R19, R22, R12, R19 ;  /* 0x0000000c16137223 */ /* 0x008fc80000000013 */
[----:B----4-:R-:W-:-:S04]  /*0730*/  FFMA R19, R24, R20, R19 ;  /* 0x0000001418137223 */ /* 0x010fc80000000013 */
[----:B-----5:R-:W-:-:S07]  /*0740*/  FFMA R16, R18, R8, R19 ;  /* 0x0000000812107223 */ /* 0x020fce0000000013 */
.L_x_3:
[----:B------:R-:W-:Y:S05]  /*0750*/  @!P1 BRA `(.L_x_2) ;  /* 0x0000000000909947 */ /* 0x000fea0003800000 */
[----:B------:R-:W1:Y:S01]  /*0760*/  LDC R12, c[0x0][0x398] ;  /* 0x0000e600ff0c7b82 */ /* 0x000e620000000800 */
[----:B------:R-:W-:Y:S02]  /*0770*/  ISETP.NE.AND P2, PT, R3, 0x1, PT ;  /* 0x000000010300780c */ /* 0x000fe40003f45270 */
[----:B-1----:R-:W-:-:S04]  /*0780*/  LOP3.LUT R6, R12, 0x1, RZ, 0xc0, !PT ;  /* 0x000000010c067812 */ /* 0x002fc800078ec0ff */
[----:B------:R-:W-:-:S07]  /*0790*/  ISETP.NE.U32.AND P1, PT, R6, 0x1, PT ;  /* 0x000000010600780c */ /* 0x000fce0003f25070 */
[----:B------:R-:W-:Y:S06]  /*07a0*/  @!P2 BRA `(.L_x_4) ;  /* 0x000000000054a947 */ /* 0x000fec0003800000 */
[----:B------:R-:W1:Y:S01]  /*07b0*/  LDC R10, c[0x0][0x398] ;  /* 0x0000e600ff0a7b82 */ /* 0x000e620000000800 */
[C---:B------:R-:W-:Y:S02]  /*07c0*/  IADD3 R11, PT, PT, R14.reuse, UR5, RZ ;  /* 0x000000050e0b7c10 */ /* 0x040fe4000fffe0ff */
[----:B------:R-:W-:-:S04]  /*07d0*/  IADD3 R15, P2, PT, R14, UR5, RZ ;  /* 0x000000050e0f7c10 */ /* 0x000fc8000ff5e0ff */
[----:B------:R-:W-:Y:S01]  /*07e0*/  IADD3.X R20, PT, PT, RZ, RZ, RZ, P2, !PT ;  /* 0x000000ffff147210 */ /* 0x000fe200017fe4ff */
[----:B------:R-:W2:Y:S08]  /*07f0*/  LDC.64 R18, c[0x0][0x380] ;  /* 0x0000e000ff127b82 */ /* 0x000eb00000000a00 */
[----:B------:R-:W3:Y:S08]  /*0800*/  LDC.64 R8, c[0x0][0x380] ;  /* 0x0000e000ff087b82 */ /* 0x000ef00000000a00 */
[----:B------:R-:W4:Y:S01]  /*0810*/  LDC.64 R6, c[0x0][0x388] ;  /* 0x0000e200ff067b82 */ /* 0x000f220000000a00 */
[----:B-1----:R-:W-:-:S04]  /*0820*/  IMAD R13, R14, R10, R5 ;  /* 0x0000000a0e0d7224 */ /* 0x002fc800078e0205 */
[----:B------:R-:W-:Y:S02]  /*0830*/  IMAD.IADD R17, R13, 0x1, R10 ;  /* 0x000000010d117824 */ /* 0x000fe400078e020a */
[----:B--2---:R-:W-:-:S06]  /*0840*/  IMAD.WIDE.U32 R18, R11, 0x4, R18 ;  /* 0x000000040b127825 */ /* 0x004fcc00078e0012 */
[----:B0-----:R-:W2:Y:S01]  /*0850*/  LDG.E R19, desc[UR6][R18.64] ;  /* 0x0000000612137981 */ /* 0x001ea2000c1e1900 */
[----:B---3--:R-:W-:-:S04]  /*0860*/  LEA R8, P2, R15, R8, 0x2 ;  /* 0x000000080f087211 */ /* 0x008fc800078410ff */
[----:B------:R-:W-:Y:S01]  /*0870*/  LEA.HI.X R9, R15, R9, R20, 0x2, P2 ;  /* 0x000000090f097211 */ /* 0x000fe200010f1414 */
[----:B----4-:R-:W-:-:S05]  /*0880*/  IMAD.WIDE.U32 R10, R13, 0x4, R6 ;  /* 0x000000040d0a7825 */ /* 0x010fca00078e0006 */
[----:B------:R-:W3:Y:S01]  /*0890*/  LDG.E R9, desc[UR6][R8.64+0x4] ;  /* 0x0000040608097981 */ /* 0x000ee2000c1e1900 */
[----:B------:R-:W-:-:S03]  /*08a0*/  IMAD.WIDE.U32 R6, R17, 0x4, R6 ;  /* 0x0000000411067825 */ /* 0x000fc600078e0006 */
[----:B------:R-:W2:Y:S04]  /*08b0*/  LDG.E R10, desc[UR6][R10.64] ;  /* 0x000000060a0a7981 */ /* 0x000ea8000c1e1900 */
[----:B------:R-:W3:Y:S01]  /*08c0*/  LDG.E R6, desc[UR6][R6.64] ;  /* 0x0000000606067981 */ /* 0x000ee2000c1e1900 */
[----:B------:R-:W-:Y:S01]  /*08d0*/  IADD3 R14, PT, PT, R14, 0x2, RZ ;  /* 0x000000020e0e7810 */ /* 0x000fe20007ffe0ff */
[----:B--2---:R-:W-:-:S04]  /*08e0*/  FFMA R16, R19, R10, R16 ;  /* 0x0000000a13107223 */ /* 0x004fc80000000010 */
[----:B---3--:R-:W-:-:S07]  /*08f0*/  FFMA R16, R9, R6, R16 ;  /* 0x0000000609107223 */ /* 0x008fce0000000010 */
.L_x_4:
[----:B------:R-:W-:Y:S05]  /*0900*/  @P1 BRA `(.L_x_2) ;  /* 0x0000000000241947 */ /* 0x000fea0003800000 */
[----:B------:R-:W1:Y:S01]  /*0910*/  LDC.64 R6, c[0x0][0x380] ;  /* 0x0000e000ff067b82 */ /* 0x000e620000000a00 */
[C---:B------:R-:W-:Y:S01]  /*0920*/  IADD3 R11, PT, PT, R14.reuse, UR5, RZ ;  /* 0x000000050e0b7c10 */ /* 0x040fe2000fffe0ff */
[----:B------:R-:W-:-:S06]  /*0930*/  IMAD R13, R14, R12, R5 ;  /* 0x0000000c0e0d7224 */ /* 0x000fcc00078e0205 */
[----:B------:R-:W2:Y:S01]  /*0940*/  LDC.64 R8, c[0x0][0x388] ;  /* 0x0000e200ff087b82 */ /* 0x000ea20000000a00 */
[----:B-1----:R-:W-:-:S06]  /*0950*/  IMAD.WIDE.U32 R6, R11, 0x4, R6 ;  /* 0x000000040b067825 */ /* 0x002fcc00078e0006 */
[----:B0-----:R-:W3:Y:S01]  /*0960*/  LDG.E R7, desc[UR6][R6.64] ;  /* 0x0000000606077981 */ /* 0x001ee2000c1e1900 */
[----:B--2---:R-:W-:-:S06]  /*0970*/  IMAD.WIDE.U32 R8, R13, 0x4, R8 ;  /* 0x000000040d087825 */ /* 0x004fcc00078e0008 */
[----:B------:R-:W3:Y:S02]  /*0980*/  LDG.E R8, desc[UR6][R8.64] ;  /* 0x0000000608087981 */ /* 0x000ee4000c1e1900 */
[----:B---3--:R-:W-:-:S07]  /*0990*/  FFMA R16, R7, R8, R16 ;  /* 0x0000000807107223 */ /* 0x008fce0000000010 */
.L_x_2:
[----:B------:R-:W1:Y:S01]  /*09a0*/  LDCU UR8, c[0x0][0x398] ;  /* 0x00007300ff0877ac */ /* 0x000e620008000800 */
[----:B------:R-:W2:Y:S01]  /*09b0*/  LDC.64 R6, c[0x0][0x390] ;  /* 0x0000e400ff067b82 */ /* 0x000ea20000000a00 */
[C---:B------:R-:W-:Y:S02]  /*09c0*/  IADD3 R9, PT, PT, R5.reuse, UR5, RZ ;  /* 0x0000000505097c10 */ /* 0x040fe4000fffe0ff */
[----:B------:R-:W-:-:S04]  /*09d0*/  IADD3 R5, PT, PT, R5, 0x1, RZ ;  /* 0x0000000105057810 */ /* 0x000fc80007ffe0ff */
[----:B-1----:R-:W-:Y:S01]  /*09e0*/  ISETP.NE.AND P1, PT, R5, UR8, PT ;  /* 0x0000000805007c0c */ /* 0x002fe2000bf25270 */
[----:B--2---:R-:W-:-:S05]  /*09f0*/  IMAD.WIDE.U32 R6, R9, 0x4, R6 ;  /* 0x0000000409067825 */ /* 0x004fca00078e0006 */
[----:B0-----:R1:W-:Y:S07]  /*0a00*/  STG.E desc[UR6][R6.64], R16 ;  /* 0x0000001006007986 */ /* 0x0013ee000c101906 */
[----:B------:R-:W-:Y:S05]  /*0a10*/  @P1 BRA `(.L_x_5) ;  /* 0xfffffff400bc1947 */ /* 0x000fea000383ffff */
[----:B------:R-:W-:Y:S05]  /*0a20*/  BRA.U UP0, `(.L_x_6) ;  /* 0xfffffff500a47547 */ /* 0x000fea000b83ffff */
[----:B------:R-:W-:Y:S05]  /*0a30*/  EXIT ;  /* 0x000000000000794d */ /* 0x000fea0003800000 */
.L_x_7:
[----:B------:R-:W-:-:S00]  /*0a40*/  BRA `(.L_x_7) ;  /* 0xfffffffc00fc7947 */ /* 0x000fc0000383ffff */
[----:B------:R-:W-:-:S00]  /*0a50*/  NOP ;  /* 0x0000000000007918 */ /* 0x000fc00000000000 */
        /* <DEDUP_REMOVED lines=10> */
.L_x_8:


//--------------------- .nv.shared.reserved.0     --------------------------
	.section	.nv.shared.reserved.0,"aw",@nobits
	.weak		__nv_reservedSMEM_offset_0_alias
	.size		__nv_reservedSMEM_offset_0_alias, 0, 64
	.other		__nv_reservedSMEM_offset_0_alias,@"STO_CUDA_RESERVED_SHARED STV_DEFAULT"
__nv_reservedSMEM_offset_0_alias:
	.zero		0
	.zero		64


//--------------------- .nv.constant0._Z19multiplyMatricesGPUPfS_S_i --------------------------
	.section	.nv.constant0._Z19multiplyMatricesGPUPfS_S_i,"a",@progbits
	.sectionflags	@""
	.align	4
.nv.constant0._Z19multiplyMatricesGPUPfS_S_i:
	.zero		924


//--------------------- SYMBOLS --------------------------

	.type		.nv.reservedSmem.offset0,@object
	.size		.nv.reservedSmem.offset0,0x4
